//
// Generated by NVIDIA NVVM Compiler
//
// Compiler Build ID: CL-36424714
// Cuda compilation tools, release 13.0, V13.0.88
// Based on NVVM 20.0.0
//

.version 9.0
.target sm_100
.address_size 64

	// .globl	_Z14onesComplementPiS_i

.visible .entry _Z14onesComplementPiS_i(
	.param .u64 .ptr .align 1 _Z14onesComplementPiS_i_param_0,
	.param .u64 .ptr .align 1 _Z14onesComplementPiS_i_param_1,
	.param .u32 _Z14onesComplementPiS_i_param_2
)
{
	.reg .pred 	%p<2>;
	.reg .b32 	%r<8>;
	.reg .b64 	%rd<8>;

	ld.param.u64 	%rd1, [_Z14onesComplementPiS_i_param_0];
	ld.param.u64 	%rd2, [_Z14onesComplementPiS_i_param_1];
	ld.param.u32 	%r2, [_Z14onesComplementPiS_i_param_2];
	mov.u32 	%r3, %tid.x;
	mov.u32 	%r4, %ctaid.x;
	mov.u32 	%r5, %ntid.x;
	mad.lo.s32 	%r1, %r4, %r5, %r3;
	setp.ge.s32 	%p1, %r1, %r2;
	@%p1 bra 	$L__BB0_2;
	cvta.to.global.u64 	%rd3, %rd1;
	cvta.to.global.u64 	%rd4, %rd2;
	mul.wide.s32 	%rd5, %r1, 4;
	add.s64 	%rd6, %rd3, %rd5;
	ld.global.u32 	%r6, [%rd6];
	not.b32 	%r7, %r6;
	add.s64 	%rd7, %rd4, %rd5;
	st.global.u32 	[%rd7], %r7;
$L__BB0_2:
	ret;

}


// ===== COMPILED SASS (sm_100) =====

	.target	sm_100

	.elftype	@"ET_EXEC"


//--------------------- .note.nv.tkinfo           --------------------------
	.section	.note.nv.tkinfo,"",@"SHT_NOTE"
	.sectionflags	@"SHF_NOTE_NV_TKINFO"
	.tkinfo
        /*0018*/ 	.word	0x00000002
        /*0030*/ 	.string	""
        /*0030*/ 	.string	"ptxas"
        /*0030*/ 	.string	"Cuda compilation tools, release 13.0, V13.0.88"
        /*0030*/ 	.string	"Build cuda_13.0.r13.0/compiler.36424714_0"
        /*0030*/ 	.string	"-arch sm_100 -m 64 "



//--------------------- .note.nv.cuinfo           --------------------------
	.section	.note.nv.cuinfo,"",@"SHT_NOTE"
	.sectionflags	@"SHF_NOTE_NV_CUINFO"
        /*0018*/ 	.short	0x0002
        /*001a*/ 	.short	0x0064
        /*001c*/ 	.short	0x0082
	.zero		2


//--------------------- .nv.info                  --------------------------
	.section	.nv.info,"",@"SHT_CUDA_INFO"
	.align	4


	//----- nvinfo : EIATTR_REGCOUNT
	.align		4
        /*0000*/ 	.byte	0x04, 0x2f
        /*0002*/ 	.short	(.L_1 - .L_0)
	.align		4
.L_0:
        /*0004*/ 	.word	index@(_Z14onesComplementPiS_i)
        /*0008*/ 	.word	0x0000000a


	//----- nvinfo : EIATTR_FRAME_SIZE
	.align		4
.L_1:
        /*000c*/ 	.byte	0x04, 0x11
        /*000e*/ 	.short	(.L_3 - .L_2)
	.align		4
.L_2:
        /*0010*/ 	.word	index@(_Z14onesComplementPiS_i)
        /*0014*/ 	.word	0x00000000


	//----- nvinfo : EIATTR_MIN_STACK_SIZE
	.align		4
.L_3:
        /*0018*/ 	.byte	0x04, 0x12
        /*001a*/ 	.short	(.L_5 - .L_4)
	.align		4
.L_4:
        /*001c*/ 	.word	index@(_Z14onesComplementPiS_i)
        /*0020*/ 	.word	0x00000000
.L_5:


//--------------------- .nv.compat                --------------------------
	.section	.nv.compat,"",@"SHT_CUDA_COMPAT_INFO"
	.align	4
        /*0000*/ 	.byte	0x02, 0x09, 0x00, 0x00, 0x02, 0x02, 0x01, 0x00, 0x02, 0x05, 0x05, 0x00, 0x03, 0x07, 0x01, 0x01
        /*0010*/ 	.byte	0x02, 0x03, 0x00, 0x00, 0x02, 0x06, 0x01, 0x00, 0x04, 0x0b, 0x08, 0x00, 0x09, 0x00, 0x00, 0x00
        /*0020*/ 	.byte	0x00, 0x00, 0x00, 0x00


//--------------------- .nv.info._Z14onesComplementPiS_i --------------------------
	.section	.nv.info._Z14onesComplementPiS_i,"",@"SHT_CUDA_INFO"
	.sectionflags	@""
	.align	4


	//----- nvinfo : EIATTR_CUDA_API_VERSION
	.align		4
        /*0000*/ 	.byte	0x04, 0x37
        /*0002*/ 	.short	(.L_7 - .L_6)
.L_6:
        /*0004*/ 	.word	0x00000082


	//----- nvinfo : EIATTR_KPARAM_INFO
	.align		4
.L_7:
        /*0008*/ 	.byte	0x04, 0x17
        /*000a*/ 	.short	(.L_9 - .L_8)
.L_8:
        /*000c*/ 	.word	0x00000000
        /*0010*/ 	.short	0x0002
        /*0012*/ 	.short	0x0010
        /*0014*/ 	.byte	0x00, 0xf0, 0x11, 0x00


	//----- nvinfo : EIATTR_KPARAM_INFO
	.align		4
.L_9:
        /*0018*/ 	.byte	0x04, 0x17
        /*001a*/ 	.short	(.L_11 - .L_10)
.L_10:
        /*001c*/ 	.word	0x00000000
        /*0020*/ 	.short	0x0001
        /*0022*/ 	.short	0x0008
        /*0024*/ 	.byte	0x00, 0xf5, 0x21, 0x00


	//----- nvinfo : EIATTR_KPARAM_INFO
	.align		4
.L_11:
        /*0028*/ 	.byte	0x04, 0x17
        /*002a*/ 	.short	(.L_13 - .L_12)
.L_12:
        /*002c*/ 	.word	0x00000000
        /*0030*/ 	.short	0x0000
        /*0032*/ 	.short	0x0000
        /*0034*/ 	.byte	0x00, 0xf5, 0x21, 0x00


	//----- nvinfo : EIATTR_SPARSE_MMA_MASK
	.align		4
.L_13:
        /*0038*/ 	.byte	0x03, 0x50
        /*003a*/ 	.short	0x0000


	//----- nvinfo : EIATTR_MAXREG_COUNT
	.align		4
        /*003c*/ 	.byte	0x03, 0x1b
        /*003e*/ 	.short	0x00ff


	//----- nvinfo : EIATTR_MERCURY_ISA_VERSION
	.align		4
        /*0040*/ 	.byte	0x03, 0x5f
        /*0042*/ 	.short	0x0101


	//----- nvinfo : EIATTR_VRC_CTA_INIT_COUNT
	.align		4
        /*0044*/ 	.byte	0x02, 0x4a
	.zero		1
	.zero		1


	//----- nvinfo : EIATTR_EXIT_INSTR_OFFSETS
	.align		4
        /*0048*/ 	.byte	0x04, 0x1c
        /*004a*/ 	.short	(.L_15 - .L_14)


	//   ....[0]....
.L_14:
        /*004c*/ 	.word	0x00000070


	//   ....[1]....
        /*0050*/ 	.word	0x00000100


	//----- nvinfo : EIATTR_CBANK_PARAM_SIZE
	.align		4
.L_15:
        /*0054*/ 	.byte	0x03, 0x19
        /*0056*/ 	.short	0x0014


	//----- nvinfo : EIATTR_PARAM_CBANK
	.align		4
        /*0058*/ 	.byte	0x04, 0x0a
        /*005a*/ 	.short	(.L_17 - .L_16)
	.align		4
.L_16:
        /*005c*/ 	.word	index@(.nv.constant0._Z14onesComplementPiS_i)
        /*0060*/ 	.short	0x0380
        /*0062*/ 	.short	0x0014


	//----- nvinfo : EIATTR_SW_WAR
	.align		4
.L_17:
        /*0064*/ 	.byte	0x04, 0x36
        /*0066*/ 	.short	(.L_19 - .L_18)
.L_18:
        /*0068*/ 	.word	0x00000008
.L_19:


//--------------------- .nv.callgraph             --------------------------
	.section	.nv.callgraph,"",@"SHT_CUDA_CALLGRAPH"
	.align	4
	.sectionentsize	8
	.align		4
        /*0000*/ 	.word	0x00000000
	.align		4
        /*0004*/ 	.word	0xffffffff
	.align		4
        /*0008*/ 	.word	0x00000000
	.align		4
        /*000c*/ 	.word	0xfffffffe
	.align		4
        /*0010*/ 	.word	0x00000000
	.align		4
        /*0014*/ 	.word	0xfffffffd
	.align		4
        /*0018*/ 	.word	0x00000000
	.align		4
        /*001c*/ 	.word	0xfffffffc


//--------------------- .text._Z14onesComplementPiS_i --------------------------
	.section	.text._Z14onesComplementPiS_i,"ax",@progbits
	.align	128
        .global         _Z14onesComplementPiS_i
        .type           _Z14onesComplementPiS_i,@function
        .size           _Z14onesComplementPiS_i,(.L_x_1 - _Z14onesComplementPiS_i)
        .other          _Z14onesComplementPiS_i,@"STO_CUDA_ENTRY STV_DEFAULT"
_Z14onesComplementPiS_i:
.text._Z14onesComplementPiS_i:
[----:B------:R-:W-:Y:S01]  /*0000*/  LDC R1, c[0x0][0x37c] ;  /* 0x0000df00ff017b82 */ /* 0x000fe20000000800 */
[----:B------:R-:W0:Y:S07]  /*0010*/  S2R R7, SR_TID.X ;  /* 0x0000000000077919 */ /* 0x000e2e0000002100 */
[----:B------:R-:W0:Y:S01]  /*0020*/  S2UR UR4, SR_CTAID.X ;  /* 0x00000000000479c3 */ /* 0x000e220000002500 */
[----:B------:R-:W1:Y:S07]  /*0030*/  LDCU UR5, c[0x0][0x390] ;  /* 0x00007200ff0577ac */ /* 0x000e6e0008000800 */
[----:B------:R-:W0:Y:S02]  /*0040*/  LDC R0, c[0x0][0x360] ;  /* 0x0000d800ff007b82 */ /* 0x000e240000000800 */
[----:B0-----:R-:W-:-:S05]  /*0050*/  IMAD R7, R0, UR4, R7 ;  /* 0x0000000400077c24 */ /* 0x001fca000f8e0207 */
[----:B-1----:R-:W-:-:S13]  /*0060*/  ISETP.GE.AND P0, PT, R7, UR5, PT ;  /* 0x0000000507007c0c */ /* 0x002fda000bf06270 */
[----:B------:R-:W-:Y:S05]  /*0070*/  @P0 EXIT ;  /* 0x000000000000094d */ /* 0x000fea0003800000 */
[----:B------:R-:W0:Y:S01]  /*0080*/  LDC.64 R2, c[0x0][0x380] ;  /* 0x0000e000ff027b82 */ /* 0x000e220000000a00 */
[----:B------:R-:W1:Y:S07]  /*0090*/  LDCU.64 UR4, c[0x0][0x358] ;  /* 0x00006b00ff0477ac */ /* 0x000e6e0008000a00 */
[----:B------:R-:W2:Y:S01]  /*00a0*/  LDC.64 R4, c[0x0][0x388] ;  /* 0x0000e200ff047b82 */ /* 0x000ea20000000a00 */
[----:B0-----:R-:W-:-:S06]  /*00b0*/  IMAD.WIDE R2, R7, 0x4, R2 ;  /* 0x0000000407027825 */ /* 0x001fcc00078e0202 */
[----:B-1----:R-:W3:Y:S01]  /*00c0*/  LDG.E R2, desc[UR4][R2.64] ;  /* 0x0000000402027981 */ /* 0x002ee2000c1e1900 */
[----:B--2---:R-:W-:Y:S01]  /*00d0*/  IMAD.WIDE R4, R7, 0x4, R4 ;  /* 0x0000000407047825 */ /* 0x004fe200078e0204 */
[----:B---3--:R-:W-:-:S05]  /*00e0*/  LOP3.LUT R7, RZ, R2, RZ, 0x33, !PT ;  /* 0x00000002ff077212 */ /* 0x008fca00078e33ff */
[----:B------:R-:W-:Y:S01]  /*00f0*/  STG.E desc[UR4][R4.64], R7 ;  /* 0x0000000704007986 */ /* 0x000fe2000c101904 */
[----:B------:R-:W-:Y:S05]  /*0100*/  EXIT ;  /* 0x000000000000794d */ /* 0x000fea0003800000 */
.L_x_0:
[----:B------:R-:W-:-:S00]  /*0110*/  BRA `(.L_x_0) ;  /* 0xfffffffc00fc7947 */ /* 0x000fc0000383ffff */
[----:B------:R-:W-:-:S00]  /*0120*/  NOP ;  /* 0x0000000000007918 */ /* 0x000fc00000000000 */
        /* <DEDUP_REMOVED lines=13> */
.L_x_1:


//--------------------- .nv.shared.reserved.0     --------------------------
	.section	.nv.shared.reserved.0,"aw",@nobits
	.weak		__nv_reservedSMEM_offset_0_alias
	.size		__nv_reservedSMEM_offset_0_alias, 0, 64
	.other		__nv_reservedSMEM_offset_0_alias,@"STO_CUDA_RESERVED_SHARED STV_DEFAULT"
__nv_reservedSMEM_offset_0_alias:
	.zero		0
	.zero		64


//--------------------- .nv.constant0._Z14onesComplementPiS_i --------------------------
	.section	.nv.constant0._Z14onesComplementPiS_i,"a",@progbits
	.sectionflags	@""
	.align	4
.nv.constant0._Z14onesComplementPiS_i:
	.zero		916


//--------------------- SYMBOLS --------------------------

	.type		.nv.reservedSmem.offset0,@object
	.size		.nv.reservedSmem.offset0,0x4
